//
// Generated by NVIDIA NVVM Compiler
//
// Compiler Build ID: CL-36424714
// Cuda compilation tools, release 13.0, V13.0.88
// Based on NVVM 20.0.0
//

.version 9.0
.target sm_100
.address_size 64

	// .globl	_Z10run_on_gpuv
.extern .func  (.param .b32 func_retval0) vprintf
(
	.param .b64 vprintf_param_0,
	.param .b64 vprintf_param_1
)
;
.global .align 1 .b8 $str[27] = {114, 117, 110, 95, 111, 110, 95, 99, 112, 117, 95, 111, 114, 95, 103, 112, 117, 32, 71, 80, 85, 58, 32, 37, 100, 10};

.visible .entry _Z10run_on_gpuv()
{
	.local .align 8 .b8 	__local_depot0[8];
	.reg .b64 	%SP;
	.reg .b64 	%SPL;
	.reg .b32 	%r<4>;
	.reg .b64 	%rd<5>;

	mov.u64 	%SPL, __local_depot0;
	cvta.local.u64 	%SP, %SPL;
	add.u64 	%rd1, %SP, 0;
	add.u64 	%rd2, %SPL, 0;
	mov.b32 	%r1, 1;
	st.local.u32 	[%rd2], %r1;
	mov.u64 	%rd3, $str;
	cvta.global.u64 	%rd4, %rd3;
	{ // callseq 0, 0
	.param .b64 param0;
	st.param.b64 	[param0], %rd4;
	.param .b64 param1;
	st.param.b64 	[param1], %rd1;
	.param .b32 retval0;
	call.uni (retval0), 
	vprintf, 
	(
	param0, 
	param1
	);
	ld.param.b32 	%r2, [retval0];
	} // callseq 0
	ret;

}


// ===== COMPILED SASS (sm_100) =====

	.target	sm_100

	.elftype	@"ET_EXEC"


//--------------------- .note.nv.tkinfo           --------------------------
	.section	.note.nv.tkinfo,"",@"SHT_NOTE"
	.sectionflags	@"SHF_NOTE_NV_TKINFO"
	.tkinfo
        /*0018*/ 	.word	0x00000002
        /*0030*/ 	.string	""
        /*0030*/ 	.string	"ptxas"
        /*0030*/ 	.string	"Cuda compilation tools, release 13.0, V13.0.88"
        /*0030*/ 	.string	"Build cuda_13.0.r13.0/compiler.36424714_0"
        /*0030*/ 	.string	"-arch sm_100 -m 64 "



//--------------------- .note.nv.cuinfo           --------------------------
	.section	.note.nv.cuinfo,"",@"SHT_NOTE"
	.sectionflags	@"SHF_NOTE_NV_CUINFO"
        /*0018*/ 	.short	0x0002
        /*001a*/ 	.short	0x0064
        /*001c*/ 	.short	0x0082
	.zero		2


//--------------------- .nv.info                  --------------------------
	.section	.nv.info,"",@"SHT_CUDA_INFO"
	.align	4


	//----- nvinfo : EIATTR_REGCOUNT
	.align		4
        /*0000*/ 	.byte	0x04, 0x2f
        /*0002*/ 	.short	(.L_2 - .L_1)
	.align		4
.L_1:
        /*0004*/ 	.word	index@(_Z10run_on_gpuv)
        /*0008*/ 	.word	0x00000018


	//----- nvinfo : EIATTR_FRAME_SIZE
	.align		4
.L_2:
        /*000c*/ 	.byte	0x04, 0x11
        /*000e*/ 	.short	(.L_4 - .L_3)
	.align		4
.L_3:
        /*0010*/ 	.word	index@(_Z10run_on_gpuv)
        /*0014*/ 	.word	0x00000008


	//----- nvinfo : EIATTR_MIN_STACK_SIZE
	.align		4
.L_4:
        /*0018*/ 	.byte	0x04, 0x12
        /*001a*/ 	.short	(.L_6 - .L_5)
	.align		4
.L_5:
        /*001c*/ 	.word	index@(_Z10run_on_gpuv)
        /*0020*/ 	.word	0x00000008
.L_6:


//--------------------- .nv.compat                --------------------------
	.section	.nv.compat,"",@"SHT_CUDA_COMPAT_INFO"
	.align	4
        /*0000*/ 	.byte	0x02, 0x09, 0x00, 0x00, 0x02, 0x02, 0x01, 0x00, 0x02, 0x05, 0x05, 0x00, 0x03, 0x07, 0x01, 0x01
        /*0010*/ 	.byte	0x02, 0x03, 0x00, 0x00, 0x02, 0x06, 0x01, 0x00, 0x04, 0x0b, 0x08, 0x00, 0x09, 0x00, 0x00, 0x00
        /*0020*/ 	.byte	0x00, 0x00, 0x00, 0x00


//--------------------- .nv.info._Z10run_on_gpuv  --------------------------
	.section	.nv.info._Z10run_on_gpuv,"",@"SHT_CUDA_INFO"
	.sectionflags	@""
	.align	4


	//----- nvinfo : EIATTR_CUDA_API_VERSION
	.align		4
        /*0000*/ 	.byte	0x04, 0x37
        /*0002*/ 	.short	(.L_8 - .L_7)
.L_7:
        /*0004*/ 	.word	0x00000082


	//----- nvinfo : EIATTR_SPARSE_MMA_MASK
	.align		4
.L_8:
        /*0008*/ 	.byte	0x03, 0x50
        /*000a*/ 	.short	0x0000


	//----- nvinfo : EIATTR_MAXREG_COUNT
	.align		4
        /*000c*/ 	.byte	0x03, 0x1b
        /*000e*/ 	.short	0x00ff


	//----- nvinfo : EIATTR_EXTERNS
	.align		4
        /*0010*/ 	.byte	0x04, 0x0f
        /*0012*/ 	.short	(.L_10 - .L_9)


	//   ....[0]....
	.align		4
.L_9:
        /*0014*/ 	.word	index@(vprintf)


	//----- nvinfo : EIATTR_MERCURY_ISA_VERSION
	.align		4
.L_10:
        /*0018*/ 	.byte	0x03, 0x5f
        /*001a*/ 	.short	0x0101


	//----- nvinfo : EIATTR_VRC_CTA_INIT_COUNT
	.align		4
        /*001c*/ 	.byte	0x02, 0x4a
	.zero		1
	.zero		1


	//----- nvinfo : EIATTR_SYSCALL_OFFSETS
	.align		4
        /*0020*/ 	.byte	0x04, 0x46
        /*0022*/ 	.short	(.L_12 - .L_11)


	//   ....[0]....
.L_11:
        /*0024*/ 	.word	0x000000e0


	//----- nvinfo : EIATTR_EXIT_INSTR_OFFSETS
	.align		4
.L_12:
        /*0028*/ 	.byte	0x04, 0x1c
        /*002a*/ 	.short	(.L_14 - .L_13)


	//   ....[0]....
.L_13:
        /*002c*/ 	.word	0x000000f0


	//----- nvinfo : EIATTR_SW_WAR
	.align		4
.L_14:
        /*0030*/ 	.byte	0x04, 0x36
        /*0032*/ 	.short	(.L_16 - .L_15)
.L_15:
        /*0034*/ 	.word	0x00000008
.L_16:


//--------------------- .nv.callgraph             --------------------------
	.section	.nv.callgraph,"",@"SHT_CUDA_CALLGRAPH"
	.align	4
	.sectionentsize	8
	.align		4
        /*0000*/ 	.word	0x00000000
	.align		4
        /*0004*/ 	.word	0xffffffff
	.align		4
        /*0008*/ 	.word	index@(_Z10run_on_gpuv)
	.align		4
        /*000c*/ 	.word	index@(vprintf)
	.align		4
        /*0010*/ 	.word	0x00000000
	.align		4
        /*0014*/ 	.word	0xfffffffe
	.align		4
        /*0018*/ 	.word	0x00000000
	.align		4
        /*001c*/ 	.word	0xfffffffd
	.align		4
        /*0020*/ 	.word	0x00000000
	.align		4
        /*0024*/ 	.word	0xfffffffc


//--------------------- .nv.constant4             --------------------------
	.section	.nv.constant4,"a",@progbits
	.align	8
	.align		8
.nv.constant4:
        /*0000*/ 	.dword	vprintf
	.align		8
        /*0008*/ 	.dword	$str


//--------------------- .text._Z10run_on_gpuv     --------------------------
	.section	.text._Z10run_on_gpuv,"ax",@progbits
	.align	128
        .global         _Z10run_on_gpuv
        .type           _Z10run_on_gpuv,@function
        .size           _Z10run_on_gpuv,(.L_x_2 - _Z10run_on_gpuv)
        .other          _Z10run_on_gpuv,@"STO_CUDA_ENTRY STV_DEFAULT"
_Z10run_on_gpuv:
.text._Z10run_on_gpuv:
[----:B------:R-:W0:Y:S02]  /*0000*/  LDC R1, c[0x0][0x37c] ;  /* 0x0000df00ff017b82 */ /* 0x000e240000000800 */
[----:B0-----:R-:W-:Y:S01]  /*0010*/  VIADD R1, R1, 0xfffffff8 ;  /* 0xfffffff801017836 */ /* 0x001fe20000000000 */
[----:B------:R-:W-:Y:S01]  /*0020*/  MOV R0, 0x0 ;  /* 0x0000000000007802 */ /* 0x000fe20000000f00 */
[----:B------:R-:W-:Y:S01]  /*0030*/  IMAD.MOV.U32 R8, RZ, RZ, 0x1 ;  /* 0x00000001ff087424 */ /* 0x000fe200078e00ff */
[----:B------:R-:W0:Y:S03]  /*0040*/  LDCU UR4, c[0x0][0x2f8] ;  /* 0x00005f00ff0477ac */ /* 0x000e260008000800 */
[----:B------:R1:W2:Y:S01]  /*0050*/  LDC.64 R2, c[0x4][R0] ;  /* 0x0100000000027b82 */ /* 0x0002a20000000a00 */
[----:B------:R1:W-:Y:S01]  /*0060*/  STL [R1], R8 ;  /* 0x0000000801007387 */ /* 0x0003e20000100800 */
[----:B------:R-:W3:Y:S01]  /*0070*/  LDCU.64 UR6, c[0x4][0x8] ;  /* 0x01000100ff0677ac */ /* 0x000ee20008000a00 */
[----:B------:R-:W4:Y:S01]  /*0080*/  LDCU UR5, c[0x0][0x2fc] ;  /* 0x00005f80ff0577ac */ /* 0x000f220008000800 */
[----:B0-----:R-:W-:-:S02]  /*0090*/  IADD3 R6, P0, PT, R1, UR4, RZ ;  /* 0x0000000401067c10 */ /* 0x001fc4000ff1e0ff */
[----:B---3--:R-:W-:Y:S01]  /*00a0*/  MOV R4, UR6 ;  /* 0x0000000600047c02 */ /* 0x008fe20008000f00 */
[----:B------:R-:W-:Y:S01]  /*00b0*/  IMAD.U32 R5, RZ, RZ, UR7 ;  /* 0x00000007ff057e24 */ /* 0x000fe2000f8e00ff */
[----:B-1--4-:R-:W-:-:S09]  /*00c0*/  IADD3.X R7, PT, PT, RZ, UR5, RZ, P0, !PT ;  /* 0x00000005ff077c10 */ /* 0x012fd200087fe4ff */
[----:B------:R-:W-:-:S07]  /*00d0*/  LEPC R20, `(.L_x_0) ;  /* 0x000000001014794e */ /* 0x000fce0000000000 */
[----:B--2---:R-:W-:Y:S05]  /*00e0*/  CALL.ABS.NOINC R2 ;  /* 0x0000000002007343 */ /* 0x004fea0003c00000 */
.L_x_0:
[----:B------:R-:W-:Y:S05]  /*00f0*/  EXIT ;  /* 0x000000000000794d */ /* 0x000fea0003800000 */
.L_x_1:
[----:B------:R-:W-:-:S00]  /*0100*/  BRA `(.L_x_1) ;  /* 0xfffffffc00fc7947 */ /* 0x000fc0000383ffff */
[----:B------:R-:W-:-:S00]  /*0110*/  NOP ;  /* 0x0000000000007918 */ /* 0x000fc00000000000 */
        /* <DEDUP_REMOVED lines=14> */
.L_x_2:


//--------------------- .nv.global.init           --------------------------
	.section	.nv.global.init,"aw",@progbits
.nv.global.init:
	.type		$str,@object
	.size		$str,(.L_0 - $str)
$str:
        /*0000*/ 	.byte	0x72, 0x75, 0x6e, 0x5f, 0x6f, 0x6e, 0x5f, 0x63, 0x70, 0x75, 0x5f, 0x6f, 0x72, 0x5f, 0x67, 0x70
        /*0010*/ 	.byte	0x75, 0x20, 0x47, 0x50, 0x55, 0x3a, 0x20, 0x25, 0x64, 0x0a, 0x00
.L_0:


//--------------------- .nv.shared.reserved.0     --------------------------
	.section	.nv.shared.reserved.0,"aw",@nobits
	.weak		__nv_reservedSMEM_offset_0_alias
	.size		__nv_reservedSMEM_offset_0_alias, 0, 64
	.other		__nv_reservedSMEM_offset_0_alias,@"STO_CUDA_RESERVED_SHARED STV_DEFAULT"
__nv_reservedSMEM_offset_0_alias:
	.zero		0
	.zero		64


//--------------------- .nv.constant0._Z10run_on_gpuv --------------------------
	.section	.nv.constant0._Z10run_on_gpuv,"a",@progbits
	.sectionflags	@""
	.align	4
.nv.constant0._Z10run_on_gpuv:
	.zero		896


//--------------------- SYMBOLS --------------------------

	.type		.nv.reservedSmem.offset0,@object
	.size		.nv.reservedSmem.offset0,0x4
	.type		vprintf,@function
